	.headerflags	@"EF_CUDA_TEXMODE_UNIFIED EF_CUDA_64BIT_ADDRESS EF_CUDA_SM86 EF_CUDA_VIRTUAL_SM(EF_CUDA_SM86)"
	.elftype	@"ET_EXEC"


//--------------------- .nv.info                  --------------------------
	.section	.nv.info,"",@"SHT_CUDA_INFO"
	.align	4


	//----- nvinfo : EIATTR_REGCOUNT
	.align		4
        /*0000*/ 	.byte	0x04, 0x2f
        /*0002*/ 	.short	(.L_1 - .L_0)
	.align		4
.L_0:
        /*0004*/ 	.word	index@(triton_poi_fused_clone_6)
        /*0008*/ 	.word	0x00000026


	//----- nvinfo : EIATTR_MIN_STACK_SIZE
	.align		4
.L_1:
        /*000c*/ 	.byte	0x04, 0x12
        /*000e*/ 	.short	(.L_3 - .L_2)
	.align		4
.L_2:
        /*0010*/ 	.word	index@(triton_poi_fused_clone_6)
        /*0014*/ 	.word	0x00000000


	//----- nvinfo : EIATTR_FRAME_SIZE
	.align		4
.L_3:
        /*0018*/ 	.byte	0x04, 0x11
        /*001a*/ 	.short	(.L_5 - .L_4)
	.align		4
.L_4:
        /*001c*/ 	.word	index@(triton_poi_fused_clone_6)
        /*0020*/ 	.word	0x00000000


	//----- nvinfo : EIATTR_MIN_STACK_SIZE
	.align		4
.L_5:
        /*0024*/ 	.byte	0x04, 0x12
        /*0026*/ 	.short	(.L_7 - .L_6)
	.align		4
.L_6:
        /*0028*/ 	.word	index@(triton_poi_fused_clone_6)
        /*002c*/ 	.word	0x00000000
.L_7:


//--------------------- .nv.info.triton_poi_fused_clone_6 --------------------------
	.section	.nv.info.triton_poi_fused_clone_6,"",@"SHT_CUDA_INFO"
	.sectionflags	@""
	.align	4


	//----- nvinfo : EIATTR_CUDA_API_VERSION
	.align		4
        /*0000*/ 	.byte	0x04, 0x37
        /*0002*/ 	.short	(.L_9 - .L_8)
.L_8:
        /*0004*/ 	.word	0x0000007c


	//----- nvinfo : EIATTR_SW2861232_WAR
	.align		4
.L_9:
        /*0008*/ 	.byte	0x01, 0x35
	.zero		2


	//----- nvinfo : EIATTR_PARAM_CBANK
	.align		4
        /*000c*/ 	.byte	0x04, 0x0a
        /*000e*/ 	.short	(.L_11 - .L_10)
	.align		4
.L_10:
        /*0010*/ 	.word	index@(.nv.constant0.triton_poi_fused_clone_6)
        /*0014*/ 	.short	0x0160
        /*0016*/ 	.short	0x0028


	//----- nvinfo : EIATTR_CBANK_PARAM_SIZE
	.align		4
.L_11:
        /*0018*/ 	.byte	0x03, 0x19
        /*001a*/ 	.short	0x0028


	//----- nvinfo : EIATTR_KPARAM_INFO
	.align		4
        /*001c*/ 	.byte	0x04, 0x17
        /*001e*/ 	.short	(.L_13 - .L_12)
.L_12:
        /*0020*/ 	.word	0x00000000
        /*0024*/ 	.short	0x0005
        /*0026*/ 	.short	0x0020
        /*0028*/ 	.byte	0x00, 0xf4, 0x21, 0x00


	//----- nvinfo : EIATTR_KPARAM_INFO
	.align		4
.L_13:
        /*002c*/ 	.byte	0x04, 0x17
        /*002e*/ 	.short	(.L_15 - .L_14)
.L_14:
        /*0030*/ 	.word	0x00000000
        /*0034*/ 	.short	0x0004
        /*0036*/ 	.short	0x001c
        /*0038*/ 	.byte	0x00, 0xf0, 0x11, 0x00


	//----- nvinfo : EIATTR_KPARAM_INFO
	.align		4
.L_15:
        /*003c*/ 	.byte	0x04, 0x17
        /*003e*/ 	.short	(.L_17 - .L_16)
.L_16:
        /*0040*/ 	.word	0x00000000
        /*0044*/ 	.short	0x0003
        /*0046*/ 	.short	0x0018
        /*0048*/ 	.byte	0x00, 0xf0, 0x11, 0x00


	//----- nvinfo : EIATTR_KPARAM_INFO
	.align		4
.L_17:
        /*004c*/ 	.byte	0x04, 0x17
        /*004e*/ 	.short	(.L_19 - .L_18)
.L_18:
        /*0050*/ 	.word	0x00000000
        /*0054*/ 	.short	0x0002
        /*0056*/ 	.short	0x0010
        /*0058*/ 	.byte	0x00, 0xf4, 0x21, 0x00


	//----- nvinfo : EIATTR_KPARAM_INFO
	.align		4
.L_19:
        /*005c*/ 	.byte	0x04, 0x17
        /*005e*/ 	.short	(.L_21 - .L_20)
.L_20:
        /*0060*/ 	.word	0x00000000
        /*0064*/ 	.short	0x0001
        /*0066*/ 	.short	0x0008
        /*0068*/ 	.byte	0x00, 0xf4, 0x21, 0x00


	//----- nvinfo : EIATTR_KPARAM_INFO
	.align		4
.L_21:
        /*006c*/ 	.byte	0x04, 0x17
        /*006e*/ 	.short	(.L_23 - .L_22)
.L_22:
        /*0070*/ 	.word	0x00000000
        /*0074*/ 	.short	0x0000
        /*0076*/ 	.short	0x0000
        /*0078*/ 	.byte	0x00, 0xf4, 0x21, 0x00


	//----- nvinfo : EIATTR_MAXREG_COUNT
	.align		4
.L_23:
        /*007c*/ 	.byte	0x03, 0x1b
        /*007e*/ 	.short	0x00ff


	//----- nvinfo : EIATTR_EXIT_INSTR_OFFSETS
	.align		4
        /*0080*/ 	.byte	0x04, 0x1c
        /*0082*/ 	.short	(.L_25 - .L_24)


	//   ....[0]....
.L_24:
        /*0084*/ 	.word	0x000007c0


	//   ....[1]....
        /*0088*/ 	.word	0x000007e0


	//----- nvinfo : EIATTR_REQNTID
	.align		4
.L_25:
        /*008c*/ 	.byte	0x04, 0x10
        /*008e*/ 	.short	(.L_27 - .L_26)
.L_26:
        /*0090*/ 	.word	0x00000080
        /*0094*/ 	.word	0x00000001
        /*0098*/ 	.word	0x00000001
.L_27:


//--------------------- .nv.callgraph             --------------------------
	.section	.nv.callgraph,"",@"SHT_CUDA_CALLGRAPH"
	.align	4
	.sectionentsize	8
	.align		4
        /*0000*/ 	.word	0x00000000
	.align		4
        /*0004*/ 	.word	0xffffffff
	.align		4
        /*0008*/ 	.word	0x00000000
	.align		4
        /*000c*/ 	.word	0xfffffffe
	.align		4
        /*0010*/ 	.word	0x00000000
	.align		4
        /*0014*/ 	.word	0xfffffffd
	.align		4
        /*0018*/ 	.word	0x00000000
	.align		4
        /*001c*/ 	.word	0xfffffffc


//--------------------- .nv.rel.action            --------------------------
	.section	.nv.rel.action,"",@"SHT_CUDA_RELOCINFO"
	.align	8
	.sectionentsize	8
        /*0000*/ 	.byte	0x73, 0x00, 0x00, 0x00, 0x00, 0x00, 0x00, 0x00, 0x00, 0x00, 0x00, 0x11, 0x25, 0x00, 0x05, 0x36


//--------------------- .nv.constant0.triton_poi_fused_clone_6 --------------------------
	.section	.nv.constant0.triton_poi_fused_clone_6,"a",@progbits
	.sectionflags	@""
	.align	4
.nv.constant0.triton_poi_fused_clone_6:
	.zero		392


//--------------------- .text.triton_poi_fused_clone_6 --------------------------
	.section	.text.triton_poi_fused_clone_6,"ax",@progbits
	.sectioninfo	@"SHI_REGISTERS=38"
	.align	128
        .global         triton_poi_fused_clone_6
        .type           triton_poi_fused_clone_6,@function
        .size           triton_poi_fused_clone_6,(.L_x_1 - triton_poi_fused_clone_6)
        .other          triton_poi_fused_clone_6,@"STO_CUDA_ENTRY STV_DEFAULT"
triton_poi_fused_clone_6:
.text.triton_poi_fused_clone_6:
[----:B------:R-:W-:Y:S02]  /*0000*/  IMAD.MOV.U32 R1, RZ, RZ, c[0x0][0x28] ;  /* 0x00000a00ff017624 */ /* 0x000fe400078e00ff */
[----:B------:R-:W0:Y:S01]  /*0010*/  S2R R4, SR_CTAID.X ;  /* 0x0000000000047919 */ /* 0x000e220000002500 */
[----:B------:R-:W-:Y:S01]  /*0020*/  MOV R22, 0x4 ;  /* 0x0000000400167802 */ /* 0x000fe20000000f00 */
[----:B------:R-:W-:Y:S02]  /*0030*/  ULDC.64 UR4, c[0x0][0x118] ;  /* 0x0000460000047ab9 */ /* 0x000fe40000000a00 */
[----:B------:R-:W1:Y:S04]  /*0040*/  S2R R7, SR_TID.X ;  /* 0x0000000000077919 */ /* 0x000e680000002100 */
[----:B------:R-:W2:Y:S01]  /*0050*/  S2R R0, SR_CTAID.Y ;  /* 0x0000000000007919 */ /* 0x000ea20000002600 */
[----:B0-----:R-:W-:Y:S01]  /*0060*/  SHF.R.S32.HI R6, RZ, 0x15, R4 ;  /* 0x00000015ff067819 */ /* 0x001fe20000011404 */
[----:B------:R-:W-:-:S03]  /*0070*/  IMAD.SHL.U32 R4, R4, 0x400, RZ ;  /* 0x0000040004047824 */ /* 0x000fc600078e00ff */
[----:B------:R-:W-:Y:S02]  /*0080*/  SGXT R6, R6, 0x1 ;  /* 0x000000010606781a */ /* 0x000fe40000000200 */
[C---:B------:R-:W-:Y:S02]  /*0090*/  IADD3 R2, R4.reuse, 0x1, RZ ;  /* 0x0000000104027810 */ /* 0x040fe40007ffe0ff */
[----:B------:R-:W-:Y:S01]  /*00a0*/  IADD3 R3, R4, 0x3, RZ ;  /* 0x0000000304037810 */ /* 0x000fe20007ffe0ff */
[----:B--2---:R-:W-:Y:S01]  /*00b0*/  IMAD.HI R9, R0, 0x55555556, RZ ;  /* 0x5555555600097827 */ /* 0x004fe200078e02ff */
[----:B-1----:R-:W-:Y:S02]  /*00c0*/  SHF.L.U32 R7, R7, 0x3, RZ ;  /* 0x0000000307077819 */ /* 0x002fe400000006ff */
[C---:B------:R-:W-:Y:S02]  /*00d0*/  LEA.HI R5, R6.reuse, R2, RZ, 0x2 ;  /* 0x0000000206057211 */ /* 0x040fe400078f10ff */
[----:B------:R-:W-:-:S02]  /*00e0*/  LEA.HI R8, R6, R3, RZ, 0x2 ;  /* 0x0000000306087211 */ /* 0x000fc400078f10ff */
[----:B------:R-:W-:Y:S02]  /*00f0*/  LOP3.LUT R7, R4, 0x3f8, R7, 0xf8, !PT ;  /* 0x000003f804077812 */ /* 0x000fe400078ef807 */
[----:B------:R-:W-:Y:S02]  /*0100*/  LOP3.LUT R5, R5, 0xfffffc04, RZ, 0xc0, !PT ;  /* 0xfffffc0405057812 */ /* 0x000fe400078ec0ff */
[----:B------:R-:W-:Y:S02]  /*0110*/  LOP3.LUT R8, R8, 0xfffffc04, RZ, 0xc0, !PT ;  /* 0xfffffc0408087812 */ /* 0x000fe400078ec0ff */
[----:B------:R-:W-:Y:S01]  /*0120*/  LEA.HI R11, R9, R9, RZ, 0x1 ;  /* 0x00000009090b7211 */ /* 0x000fe200078f08ff */
[----:B------:R-:W-:Y:S01]  /*0130*/  IMAD.IADD R2, R2, 0x1, -R5 ;  /* 0x0000000102027824 */ /* 0x000fe200078e0a05 */
[----:B------:R-:W-:Y:S01]  /*0140*/  LEA.HI.SX32 R9, R7, 0x1, 0x1e ;  /* 0x0000000107097811 */ /* 0x000fe200078ff2ff */
[----:B------:R-:W-:Y:S01]  /*0150*/  IMAD.IADD R3, R3, 0x1, -R8 ;  /* 0x0000000103037824 */ /* 0x000fe200078e0a08 */
[----:B------:R-:W-:-:S02]  /*0160*/  LEA.HI R10, R6, R7, RZ, 0x8 ;  /* 0x00000007060a7211 */ /* 0x000fc400078f40ff */
[----:B------:R-:W-:Y:S01]  /*0170*/  SHF.R.S32.HI R5, RZ, 0x2, R7 ;  /* 0x00000002ff057819 */ /* 0x000fe20000011407 */
[----:B------:R-:W-:Y:S01]  /*0180*/  IMAD R29, R3, 0x3, RZ ;  /* 0x00000003031d7824 */ /* 0x000fe200078e02ff */
[----:B------:R-:W-:Y:S02]  /*0190*/  LEA.HI R8, R6, R9, RZ, 0x6 ;  /* 0x0000000906087211 */ /* 0x000fe400078f30ff */
[----:B------:R-:W-:Y:S02]  /*01a0*/  IADD3 R4, R4, 0x2, RZ ;  /* 0x0000000204047810 */ /* 0x000fe40007ffe0ff */
[C---:B------:R-:W-:Y:S02]  /*01b0*/  LEA.HI R12, R6.reuse, R7, RZ, 0xa ;  /* 0x00000007060c7211 */ /* 0x040fe400078f50ff */
[----:B------:R-:W-:Y:S02]  /*01c0*/  SHF.R.S32.HI R10, RZ, 0x8, R10 ;  /* 0x00000008ff0a7819 */ /* 0x000fe4000001140a */
[----:B------:R-:W-:-:S02]  /*01d0*/  LEA.HI R13, R6, R5, RZ, 0x6 ;  /* 0x00000005060d7211 */ /* 0x000fc400078f30ff */
[----:B------:R-:W-:Y:S02]  /*01e0*/  LOP3.LUT R8, R8, 0xfffffc0, RZ, 0xc0, !PT ;  /* 0x0fffffc008087812 */ /* 0x000fe400078ec0ff */
[----:B------:R-:W-:Y:S02]  /*01f0*/  LEA.HI R15, R6, R4, RZ, 0x2 ;  /* 0x00000004060f7211 */ /* 0x000fe400078f10ff */
[----:B------:R-:W-:Y:S01]  /*0200*/  SHF.R.U32.HI R12, RZ, 0xa, R12 ;  /* 0x0000000aff0c7819 */ /* 0x000fe2000001160c */
[----:B------:R-:W-:Y:S01]  /*0210*/  IMAD.IADD R8, R9, 0x1, -R8 ;  /* 0x0000000109087824 */ /* 0x000fe200078e0a08 */
[----:B------:R-:W-:Y:S02]  /*0220*/  LEA.HI R6, R10, R10, RZ, 0x2 ;  /* 0x0000000a0a067211 */ /* 0x000fe400078f10ff */
[----:B------:R-:W-:Y:S02]  /*0230*/  LOP3.LUT R14, R13, 0xfffffc0, RZ, 0xc0, !PT ;  /* 0x0fffffc00d0e7812 */ /* 0x000fe400078ec0ff */
[----:B------:R-:W-:-:S02]  /*0240*/  LEA R12, R11, R12, 0x6 ;  /* 0x0000000c0b0c7211 */ /* 0x000fc400078e30ff */
[----:B------:R-:W-:Y:S01]  /*0250*/  LOP3.LUT R9, R6, 0x3ffffffc, RZ, 0xc0, !PT ;  /* 0x3ffffffc06097812 */ /* 0x000fe200078ec0ff */
[----:B------:R-:W-:Y:S01]  /*0260*/  IMAD.IADD R14, R5, 0x1, -R14 ;  /* 0x00000001050e7824 */ /* 0x000fe200078e0a0e */
[----:B------:R-:W-:Y:S01]  /*0270*/  LOP3.LUT R15, R15, 0xfffffc04, RZ, 0xc0, !PT ;  /* 0xfffffc040f0f7812 */ /* 0x000fe200078ec0ff */
[----:B------:R-:W-:Y:S01]  /*0280*/  IMAD R5, R12, 0xc00, RZ ;  /* 0x00000c000c057824 */ /* 0x000fe200078e02ff */
[----:B------:R-:W-:Y:S01]  /*0290*/  IADD3 R9, R10, -R9, RZ ;  /* 0x800000090a097210 */ /* 0x000fe20007ffe0ff */
[----:B------:R-:W-:Y:S01]  /*02a0*/  IMAD R6, R11, -0x3, R0 ;  /* 0xfffffffd0b067824 */ /* 0x000fe200078e0200 */
[----:B------:R-:W-:Y:S01]  /*02b0*/  ISETP.GE.AND P0, PT, R0, 0x6, PT ;  /* 0x000000060000780c */ /* 0x000fe20003f06270 */
[--C-:B------:R-:W-:Y:S01]  /*02c0*/  IMAD R26, R14, 0x30, R5.reuse ;  /* 0x000000300e1a7824 */ /* 0x100fe200078e0205 */
[----:B------:R-:W-:Y:S01]  /*02d0*/  CS2R R12, SRZ ;  /* 0x00000000000c7805 */ /* 0x000fe2000001ff00 */
[----:B------:R-:W-:Y:S01]  /*02e0*/  IMAD R28, R8, 0x30, R5 ;  /* 0x00000030081c7824 */ /* 0x000fe200078e0205 */
[----:B------:R-:W-:Y:S01]  /*02f0*/  PRMT R10, RZ, 0x7610, R10 ;  /* 0x00007610ff0a7816 */ /* 0x000fe2000000000a */
[----:B------:R-:W-:Y:S01]  /*0300*/  IMAD R27, R9, 0xc, R6 ;  /* 0x0000000c091b7824 */ /* 0x000fe200078e0206 */
[----:B------:R-:W-:Y:S01]  /*0310*/  PRMT R8, RZ, 0x7610, R8 ;  /* 0x00007610ff087816 */ /* 0x000fe20000000008 */
[----:B------:R-:W-:Y:S01]  /*0320*/  IMAD R5, R2, 0x3, RZ ;  /* 0x0000000302057824 */ /* 0x000fe200078e02ff */
[----:B------:R-:W-:Y:S01]  /*0330*/  PRMT R11, RZ, 0x7610, R11 ;  /* 0x00007610ff0b7816 */ /* 0x000fe2000000000b */
[----:B------:R-:W-:Y:S01]  /*0340*/  IMAD.IADD R15, R4, 0x1, -R15 ;  /* 0x00000001040f7824 */ /* 0x000fe200078e0a0f */
[----:B------:R-:W-:Y:S01]  /*0350*/  IADD3 R17, R27, R28, RZ ;  /* 0x0000001c1b117210 */ /* 0x000fe20007ffe0ff */
[----:B------:R-:W-:Y:S01]  /*0360*/  IMAD.IADD R3, R5, 0x1, R27 ;  /* 0x0000000105037824 */ /* 0x000fe200078e021b */
[----:B------:R-:W-:Y:S01]  /*0370*/  PRMT R9, RZ, 0x7610, R9 ;  /* 0x00007610ff097816 */ /* 0x000fe20000000009 */
[----:B------:R-:W-:-:S03]  /*0380*/  IMAD.WIDE R24, R27, R22, c[0x0][0x168] ;  /* 0x00005a001b187625 */ /* 0x000fc600078e0216 */
[----:B------:R-:W-:Y:S01]  /*0390*/  IADD3 R19, R3, R26, RZ ;  /* 0x0000001a03137210 */ /* 0x000fe20007ffe0ff */
[--C-:B------:R-:W-:Y:S01]  /*03a0*/  IMAD R23, R15, 0x3, R27.reuse ;  /* 0x000000030f177824 */ /* 0x100fe200078e021b */
[----:B------:R0:W2:Y:S01]  /*03b0*/  @!P0 LDG.E.EL R12, [R24.64] ;  /* 0x00000004180c8981 */ /* 0x0000a2000c2e1900 */
[----:B------:R-:W-:Y:S02]  /*03c0*/  IMAD.MOV.U32 R6, RZ, RZ, 0x2 ;  /* 0x00000002ff067424 */ /* 0x000fe400078e00ff */
[----:B------:R-:W-:Y:S01]  /*03d0*/  IMAD.IADD R15, R27, 0x1, R26 ;  /* 0x000000011b0f7824 */ /* 0x000fe200078e021a */
[----:B------:R0:W3:Y:S01]  /*03e0*/  @!P0 LDG.E.EL R13, [R24.64] ;  /* 0x00000004180d8981 */ /* 0x0000e2000c2e1900 */
[----:B------:R-:W-:Y:S02]  /*03f0*/  IMAD.IADD R27, R29, 0x1, R27 ;  /* 0x000000011d1b7824 */ /* 0x000fe400078e021b */
[----:B------:R-:W-:Y:S02]  /*0400*/  IMAD.IADD R21, R3, 0x1, R28 ;  /* 0x0000000103157824 */ /* 0x000fe400078e021c */
[----:B------:R-:W-:Y:S01]  /*0410*/  IMAD.WIDE R2, R5, 0x4, R24 ;  /* 0x0000000405027825 */ /* 0x000fe200078e0218 */
[----:B------:R-:W-:-:S03]  /*0420*/  IADD3 R35, R27, R28, RZ ;  /* 0x0000001c1b237210 */ /* 0x000fc60007ffe0ff */
[----:B------:R-:W-:-:S04]  /*0430*/  IMAD.WIDE R14, R15, R6, c[0x0][0x160] ;  /* 0x000058000f0e7625 */ /* 0x000fc800078e0206 */
[----:B------:R-:W-:Y:S01]  /*0440*/  IMAD.WIDE R4, R29, 0x4, R24 ;  /* 0x000000041d047825 */ /* 0x000fe200078e0218 */
[----:B------:R-:W-:Y:S01]  /*0450*/  IADD3 R29, R26, R23, RZ ;  /* 0x000000171a1d7210 */ /* 0x000fe20007ffe0ff */
[----:B------:R1:W4:Y:S02]  /*0460*/  @!P0 LDG.E.EL.U16 R10, [R14.64] ;  /* 0x000000040e0a8981 */ /* 0x000324000c2e1500 */
[----:B------:R-:W-:Y:S01]  /*0470*/  IMAD.WIDE R16, R17, R6, c[0x0][0x160] ;  /* 0x0000580011107625 */ /* 0x000fe200078e0206 */
[----:B0-----:R-:W-:-:S03]  /*0480*/  PRMT R24, RZ, 0x7610, R24 ;  /* 0x00007610ff187816 */ /* 0x001fc60000000018 */
[-C--:B------:R-:W-:Y:S01]  /*0490*/  IMAD.WIDE R18, R19, R6.reuse, c[0x0][0x160] ;  /* 0x0000580013127625 */ /* 0x080fe200078e0206 */
[----:B------:R0:W5:Y:S03]  /*04a0*/  @!P0 LDG.E.EL.U16 R11, [R16.64] ;  /* 0x00000004100b8981 */ /* 0x000166000c2e1500 */
[-C--:B------:R-:W-:Y:S01]  /*04b0*/  IMAD.WIDE R20, R21, R6.reuse, c[0x0][0x160] ;  /* 0x0000580015147625 */ /* 0x080fe200078e0206 */
[----:B------:R0:W2:Y:S03]  /*04c0*/  @!P0 LDG.E.EL.U16 R8, [R18.64] ;  /* 0x0000000412088981 */ /* 0x0000a6000c2e1500 */
[----:B------:R-:W-:Y:S02]  /*04d0*/  IMAD.IADD R33, R23, 0x1, R28 ;  /* 0x0000000117217824 */ /* 0x000fe400078e021c */
[--C-:B------:R-:W-:Y:S01]  /*04e0*/  IMAD.IADD R31, R27, 0x1, R26.reuse ;  /* 0x000000011b1f7824 */ /* 0x100fe200078e021a */
[----:B------:R-:W-:Y:S01]  /*04f0*/  PRMT R25, RZ, 0x7610, R25 ;  /* 0x00007610ff197816 */ /* 0x000fe20000000019 */
[-C--:B-1----:R-:W-:Y:S01]  /*0500*/  IMAD.WIDE R14, R29, R6.reuse, c[0x0][0x160] ;  /* 0x000058001d0e7625 */ /* 0x082fe200078e0206 */
[----:B------:R-:W-:Y:S01]  /*0510*/  PRMT R26, RZ, 0x7610, R26 ;  /* 0x00007610ff1a7816 */ /* 0x000fe2000000001a */
[----:B------:R1:W3:Y:S01]  /*0520*/  @!P0 LDG.E.EL.U16 R9, [R20.64] ;  /* 0x0000000414098981 */ /* 0x0002e2000c2e1500 */
[----:B------:R-:W-:Y:S01]  /*0530*/  PRMT R27, RZ, 0x7610, R27 ;  /* 0x00007610ff1b7816 */ /* 0x000fe2000000001b */
[-C--:B0-----:R-:W-:Y:S01]  /*0540*/  IMAD.WIDE R16, R33, R6.reuse, c[0x0][0x160] ;  /* 0x0000580021107625 */ /* 0x081fe200078e0206 */
[----:B------:R-:W-:Y:S01]  /*0550*/  CS2R R28, SRZ ;  /* 0x00000000001c7805 */ /* 0x000fe2000001ff00 */
[----:B------:R0:W3:Y:S02]  /*0560*/  @!P0 LDG.E.EL.U16 R24, [R14.64] ;  /* 0x000000040e188981 */ /* 0x0000e4000c2e1500 */
[-C--:B------:R-:W-:Y:S01]  /*0570*/  IMAD.WIDE R18, R35, R6.reuse, c[0x0][0x160] ;  /* 0x0000580023127625 */ /* 0x080fe200078e0206 */
[----:B------:R-:W-:Y:S01]  /*0580*/  MOV R32, RZ ;  /* 0x000000ff00207202 */ /* 0x000fe20000000f00 */
[----:B------:R-:W3:Y:S02]  /*0590*/  @!P0 LDG.E.EL.U16 R25, [R16.64] ;  /* 0x0000000410198981 */ /* 0x000ee4000c2e1500 */
[----:B-1----:R-:W-:-:S02]  /*05a0*/  IMAD.WIDE R20, R31, R6, c[0x0][0x160] ;  /* 0x000058001f147625 */ /* 0x002fc400078e0206 */
[----:B------:R-:W-:Y:S01]  /*05b0*/  CS2R R30, SRZ ;  /* 0x00000000001e7805 */ /* 0x000fe2000001ff00 */
[----:B------:R-:W3:Y:S01]  /*05c0*/  @!P0 LDG.E.EL.U16 R26, [R18.64] ;  /* 0x00000004121a8981 */ /* 0x000ee2000c2e1500 */
[----:B0-----:R-:W-:Y:S02]  /*05d0*/  IMAD.MOV.U32 R14, RZ, RZ, RZ ;  /* 0x000000ffff0e7224 */ /* 0x001fe400078e00ff */
[----:B------:R-:W-:Y:S01]  /*05e0*/  IMAD.WIDE R22, R23, R22, c[0x0][0x168] ;  /* 0x00005a0017167625 */ /* 0x000fe200078e0216 */
[----:B------:R-:W3:Y:S04]  /*05f0*/  @!P0 LDG.E.EL.U16 R27, [R20.64] ;  /* 0x00000004141b8981 */ /* 0x000ee8000c2e1500 */
[----:B------:R0:W3:Y:S04]  /*0600*/  @!P0 LDG.E.EL R28, [R2.64] ;  /* 0x00000004021c8981 */ /* 0x0000e8000c2e1900 */
[----:B------:R0:W3:Y:S04]  /*0610*/  @!P0 LDG.E.EL R32, [R2.64] ;  /* 0x0000000402208981 */ /* 0x0000e8000c2e1900 */
[----:B------:R-:W3:Y:S04]  /*0620*/  @!P0 LDG.E.EL R29, [R4.64] ;  /* 0x00000004041d8981 */ /* 0x000ee8000c2e1900 */
[----:B------:R-:W3:Y:S04]  /*0630*/  @!P0 LDG.E.EL R30, [R22.64] ;  /* 0x00000004161e8981 */ /* 0x000ee8000c2e1900 */
[----:B------:R-:W3:Y:S04]  /*0640*/  @!P0 LDG.E.EL R31, [R22.64] ;  /* 0x00000004161f8981 */ /* 0x000ee8000c2e1900 */
[----:B------:R-:W3:Y:S01]  /*0650*/  @!P0 LDG.E.EL R14, [R4.64] ;  /* 0x00000004040e8981 */ /* 0x000ee2000c2e1900 */
[----:B------:R-:W-:-:S05]  /*0660*/  LEA R7, R0, R7, 0x10 ;  /* 0x0000000700077211 */ /* 0x000fca00078e80ff */
[----:B------:R-:W-:Y:S01]  /*0670*/  IMAD.WIDE R6, R7, R6, c[0x0][0x170] ;  /* 0x00005c0007067625 */ /* 0x000fe200078e0206 */
[----:B----4-:R-:W-:-:S03]  /*0680*/  SHF.L.U32 R15, R10, 0x10, RZ ;  /* 0x000000100a0f7819 */ /* 0x010fc600000006ff */
[----:B-----5:R-:W-:Y:S01]  /*0690*/  IMAD.U32 R10, R11, 0x10000, RZ ;  /* 0x000100000b0a7824 */ /* 0x020fe200078e00ff */
[----:B--2---:R-:W-:Y:S01]  /*06a0*/  SHF.L.U32 R11, R8, 0x10, RZ ;  /* 0x00000010080b7819 */ /* 0x004fe200000006ff */
[----:B------:R-:W-:Y:S02]  /*06b0*/  FADD R8, R15, R12 ;  /* 0x0000000c0f087221 */ /* 0x000fe40000000000 */
[----:B---3--:R-:W-:Y:S01]  /*06c0*/  FADD R10, R10, R13 ;  /* 0x0000000d0a0a7221 */ /* 0x008fe20000000000 */
[----:B------:R-:W-:Y:S02]  /*06d0*/  IMAD.U32 R9, R9, 0x10000, RZ ;  /* 0x0001000009097824 */ /* 0x000fe400078e00ff */
[----:B0-----:R-:W-:Y:S01]  /*06e0*/  IMAD.U32 R3, R24, 0x10000, RZ ;  /* 0x0001000018037824 */ /* 0x001fe200078e00ff */
[----:B------:R-:W-:Y:S02]  /*06f0*/  SHF.L.U32 R2, R25, 0x10, RZ ;  /* 0x0000001019027819 */ /* 0x000fe400000006ff */
[----:B------:R-:W-:Y:S01]  /*0700*/  SHF.L.U32 R26, R26, 0x10, RZ ;  /* 0x000000101a1a7819 */ /* 0x000fe200000006ff */
[----:B------:R-:W-:Y:S01]  /*0710*/  IMAD.U32 R27, R27, 0x10000, RZ ;  /* 0x000100001b1b7824 */ /* 0x000fe200078e00ff */
[----:B------:R-:W-:Y:S01]  /*0720*/  FADD R11, R11, R28 ;  /* 0x0000001c0b0b7221 */ /* 0x000fe20000000000 */
[----:B------:R-:W-:-:S02]  /*0730*/  FADD R9, R9, R32 ;  /* 0x0000002009097221 */ /* 0x000fc40000000000 */
[----:B------:R-:W-:Y:S01]  /*0740*/  FADD R29, R26, R29 ;  /* 0x0000001d1a1d7221 */ /* 0x000fe20000000000 */
[----:B------:R-:W-:Y:S01]  /*0750*/  FADD R3, R3, R30 ;  /* 0x0000001e03037221 */ /* 0x000fe20000000000 */
[----:B------:R-:W-:Y:S01]  /*0760*/  FADD R2, R2, R31 ;  /* 0x0000001f02027221 */ /* 0x000fe20000000000 */
[----:B------:R-:W-:Y:S01]  /*0770*/  FADD R14, R27, R14 ;  /* 0x0000000e1b0e7221 */ /* 0x000fe20000000000 */
[----:B------:R-:W-:Y:S02]  /*0780*/  F2FP.BF16.PACK_AB R8, R11, R8 ;  /* 0x000000080b08723e */ /* 0x000fe400000010ff */
[----:B------:R-:W-:Y:S02]  /*0790*/  F2FP.BF16.PACK_AB R10, R9, R10 ;  /* 0x0000000a090a723e */ /* 0x000fe400000010ff */
[----:B------:R-:W-:Y:S02]  /*07a0*/  F2FP.BF16.PACK_AB R11, R29, R2 ;  /* 0x000000021d0b723e */ /* 0x000fe400000010ff */
[----:B------:R-:W-:Y:S01]  /*07b0*/  F2FP.BF16.PACK_AB R9, R14, R3 ;  /* 0x000000030e09723e */ /* 0x000fe200000010ff */
[----:B------:R-:W-:Y:S06]  /*07c0*/  @P0 EXIT ;  /* 0x000000000000094d */ /* 0x000fec0003800000 */
[----:B------:R-:W-:Y:S01]  /*07d0*/  STG.E.128 [R6.64], R8 ;  /* 0x0000000806007986 */ /* 0x000fe2000c101d04 */
[----:B------:R-:W-:Y:S05]  /*07e0*/  EXIT ;  /* 0x000000000000794d */ /* 0x000fea0003800000 */
.L_x_0:
[----:B------:R-:W-:-:S00]  /*07f0*/  BRA `(.L_x_0) ;  /* 0xfffffff000007947 */ /* 0x000fc0000383ffff */
[----:B------:R-:W-:-:S00]  /*0800*/  NOP ;  /* 0x0000000000007918 */ /* 0x000fc00000000000 */
[----:B------:R-:W-:-:S00]  /*0810*/  NOP ;  /* 0x0000000000007918 */ /* 0x000fc00000000000 */
[----:B------:R-:W-:-:S00]  /*0820*/  NOP ;  /* 0x0000000000007918 */ /* 0x000fc00000000000 */
[----:B------:R-:W-:-:S00]  /*0830*/  NOP ;  /* 0x0000000000007918 */ /* 0x000fc00000000000 */
[----:B------:R-:W-:-:S00]  /*0840*/  NOP ;  /* 0x0000000000007918 */ /* 0x000fc00000000000 */
[----:B------:R-:W-:-:S00]  /*0850*/  NOP ;  /* 0x0000000000007918 */ /* 0x000fc00000000000 */
[----:B------:R-:W-:-:S00]  /*0860*/  NOP ;  /* 0x0000000000007918 */ /* 0x000fc00000000000 */
[----:B------:R-:W-:-:S00]  /*0870*/  NOP ;  /* 0x0000000000007918 */ /* 0x000fc00000000000 */
.L_x_1:
